//
// Generated by NVIDIA NVVM Compiler
//
// Compiler Build ID: CL-36424714
// Cuda compilation tools, release 13.0, V13.0.88
// Based on NVVM 20.0.0
//

.version 9.0
.target sm_100
.address_size 64

	// .globl	_Z11shift_videoP6uchar4iii

.visible .entry _Z11shift_videoP6uchar4iii(
	.param .u64 .ptr .align 1 _Z11shift_videoP6uchar4iii_param_0,
	.param .u32 _Z11shift_videoP6uchar4iii_param_1,
	.param .u32 _Z11shift_videoP6uchar4iii_param_2,
	.param .u32 _Z11shift_videoP6uchar4iii_param_3
)
{
	.reg .pred 	%p<6>;
	.reg .b32 	%r<18>;
	.reg .b64 	%rd<24>;

	ld.param.u64 	%rd1, [_Z11shift_videoP6uchar4iii_param_0];
	ld.param.u32 	%r3, [_Z11shift_videoP6uchar4iii_param_1];
	ld.param.u32 	%r5, [_Z11shift_videoP6uchar4iii_param_2];
	ld.param.u32 	%r4, [_Z11shift_videoP6uchar4iii_param_3];
	mov.u32 	%r1, %ctaid.y;
	setp.gt.u32 	%p1, %r1, %r5;
	mov.u32 	%r2, %ctaid.x;
	setp.gt.u32 	%p2, %r2, %r3;
	or.pred  	%p3, %p2, %p1;
	@%p3 bra 	$L__BB0_2;
	cvta.to.global.u64 	%rd2, %rd1;
	mul.lo.s32 	%r6, %r1, %r3;
	shl.b32 	%r7, %r6, 1;
	cvt.u64.u32 	%rd3, %r7;
	cvt.u64.u32 	%rd4, %r2;
	cvt.s64.s32 	%rd5, %r3;
	add.s64 	%rd6, %rd5, %rd4;
	add.s64 	%rd7, %rd6, %rd3;
	shl.b64 	%rd8, %rd7, 2;
	add.s64 	%rd9, %rd2, %rd8;
	ld.global.u8 	%r8, [%rd9];
	mul.lo.s32 	%r9, %r4, %r8;
	shr.s32 	%r10, %r9, 31;
	shr.u32 	%r11, %r10, 24;
	add.s32 	%r12, %r9, %r11;
	shr.s32 	%r13, %r12, 8;
	mul.wide.u32 	%rd10, %r7, 4;
	add.s64 	%rd11, %rd2, %rd10;
	add.s32 	%r14, %r3, %r7;
	add.s32 	%r15, %r14, -1;
	cvt.u64.u32 	%rd12, %r15;
	mul.wide.u32 	%rd13, %r15, 4;
	add.s64 	%rd14, %rd2, %rd13;
	neg.s32 	%r16, %r3;
	cvt.s64.s32 	%rd15, %r16;
	cvt.s64.s32 	%rd16, %r13;
	add.s64 	%rd17, %rd16, %rd15;
	add.s64 	%rd18, %rd7, %rd17;
	shl.b64 	%rd19, %rd17, 2;
	add.s64 	%rd20, %rd9, %rd19;
	setp.lt.s64 	%p4, %rd18, %rd3;
	max.s64 	%rd21, %rd18, %rd3;
	selp.b64 	%rd22, %rd11, %rd20, %p4;
	setp.gt.u64 	%p5, %rd21, %rd12;
	selp.b64 	%rd23, %rd14, %rd22, %p5;
	ld.global.u32 	%r17, [%rd23];
	st.global.u32 	[%rd9], %r17;
$L__BB0_2:
	ret;

}


// ===== COMPILED SASS (sm_100) =====

	.target	sm_100

	.elftype	@"ET_EXEC"


//--------------------- .note.nv.tkinfo           --------------------------
	.section	.note.nv.tkinfo,"",@"SHT_NOTE"
	.sectionflags	@"SHF_NOTE_NV_TKINFO"
	.tkinfo
        /*0018*/ 	.word	0x00000002
        /*0030*/ 	.string	""
        /*0030*/ 	.string	"ptxas"
        /*0030*/ 	.string	"Cuda compilation tools, release 13.0, V13.0.88"
        /*0030*/ 	.string	"Build cuda_13.0.r13.0/compiler.36424714_0"
        /*0030*/ 	.string	"-arch sm_100 -m 64 "



//--------------------- .note.nv.cuinfo           --------------------------
	.section	.note.nv.cuinfo,"",@"SHT_NOTE"
	.sectionflags	@"SHF_NOTE_NV_CUINFO"
        /*0018*/ 	.short	0x0002
        /*001a*/ 	.short	0x0064
        /*001c*/ 	.short	0x0082
	.zero		2


//--------------------- .nv.info                  --------------------------
	.section	.nv.info,"",@"SHT_CUDA_INFO"
	.align	4


	//----- nvinfo : EIATTR_REGCOUNT
	.align		4
        /*0000*/ 	.byte	0x04, 0x2f
        /*0002*/ 	.short	(.L_1 - .L_0)
	.align		4
.L_0:
        /*0004*/ 	.word	index@(_Z11shift_videoP6uchar4iii)
        /*0008*/ 	.word	0x00000010


	//----- nvinfo : EIATTR_FRAME_SIZE
	.align		4
.L_1:
        /*000c*/ 	.byte	0x04, 0x11
        /*000e*/ 	.short	(.L_3 - .L_2)
	.align		4
.L_2:
        /*0010*/ 	.word	index@(_Z11shift_videoP6uchar4iii)
        /*0014*/ 	.word	0x00000000


	//----- nvinfo : EIATTR_MIN_STACK_SIZE
	.align		4
.L_3:
        /*0018*/ 	.byte	0x04, 0x12
        /*001a*/ 	.short	(.L_5 - .L_4)
	.align		4
.L_4:
        /*001c*/ 	.word	index@(_Z11shift_videoP6uchar4iii)
        /*0020*/ 	.word	0x00000000
.L_5:


//--------------------- .nv.compat                --------------------------
	.section	.nv.compat,"",@"SHT_CUDA_COMPAT_INFO"
	.align	4
        /*0000*/ 	.byte	0x02, 0x09, 0x00, 0x00, 0x02, 0x02, 0x01, 0x00, 0x02, 0x05, 0x05, 0x00, 0x03, 0x07, 0x01, 0x01
        /*0010*/ 	.byte	0x02, 0x03, 0x00, 0x00, 0x02, 0x06, 0x01, 0x00, 0x04, 0x0b, 0x08, 0x00, 0x09, 0x00, 0x00, 0x00
        /*0020*/ 	.byte	0x00, 0x00, 0x00, 0x00


//--------------------- .nv.info._Z11shift_videoP6uchar4iii --------------------------
	.section	.nv.info._Z11shift_videoP6uchar4iii,"",@"SHT_CUDA_INFO"
	.sectionflags	@""
	.align	4


	//----- nvinfo : EIATTR_CUDA_API_VERSION
	.align		4
        /*0000*/ 	.byte	0x04, 0x37
        /*0002*/ 	.short	(.L_7 - .L_6)
.L_6:
        /*0004*/ 	.word	0x00000082


	//----- nvinfo : EIATTR_KPARAM_INFO
	.align		4
.L_7:
        /*0008*/ 	.byte	0x04, 0x17
        /*000a*/ 	.short	(.L_9 - .L_8)
.L_8:
        /*000c*/ 	.word	0x00000000
        /*0010*/ 	.short	0x0003
        /*0012*/ 	.short	0x0010
        /*0014*/ 	.byte	0x00, 0xf0, 0x11, 0x00


	//----- nvinfo : EIATTR_KPARAM_INFO
	.align		4
.L_9:
        /*0018*/ 	.byte	0x04, 0x17
        /*001a*/ 	.short	(.L_11 - .L_10)
.L_10:
        /*001c*/ 	.word	0x00000000
        /*0020*/ 	.short	0x0002
        /*0022*/ 	.short	0x000c
        /*0024*/ 	.byte	0x00, 0xf0, 0x11, 0x00


	//----- nvinfo : EIATTR_KPARAM_INFO
	.align		4
.L_11:
        /*0028*/ 	.byte	0x04, 0x17
        /*002a*/ 	.short	(.L_13 - .L_12)
.L_12:
        /*002c*/ 	.word	0x00000000
        /*0030*/ 	.short	0x0001
        /*0032*/ 	.short	0x0008
        /*0034*/ 	.byte	0x00, 0xf0, 0x11, 0x00


	//----- nvinfo : EIATTR_KPARAM_INFO
	.align		4
.L_13:
        /*0038*/ 	.byte	0x04, 0x17
        /*003a*/ 	.short	(.L_15 - .L_14)
.L_14:
        /*003c*/ 	.word	0x00000000
        /*0040*/ 	.short	0x0000
        /*0042*/ 	.short	0x0000
        /*0044*/ 	.byte	0x00, 0xf5, 0x21, 0x00


	//----- nvinfo : EIATTR_SPARSE_MMA_MASK
	.align		4
.L_15:
        /*0048*/ 	.byte	0x03, 0x50
        /*004a*/ 	.short	0x0000


	//----- nvinfo : EIATTR_MAXREG_COUNT
	.align		4
        /*004c*/ 	.byte	0x03, 0x1b
        /*004e*/ 	.short	0x00ff


	//----- nvinfo : EIATTR_MERCURY_ISA_VERSION
	.align		4
        /*0050*/ 	.byte	0x03, 0x5f
        /*0052*/ 	.short	0x0101


	//----- nvinfo : EIATTR_VRC_CTA_INIT_COUNT
	.align		4
        /*0054*/ 	.byte	0x02, 0x4a
	.zero		1
	.zero		1


	//----- nvinfo : EIATTR_EXIT_INSTR_OFFSETS
	.align		4
        /*0058*/ 	.byte	0x04, 0x1c
        /*005a*/ 	.short	(.L_17 - .L_16)


	//   ....[0]....
.L_16:
        /*005c*/ 	.word	0x00000060


	//   ....[1]....
        /*0060*/ 	.word	0x00000300


	//----- nvinfo : EIATTR_CBANK_PARAM_SIZE
	.align		4
.L_17:
        /*0064*/ 	.byte	0x03, 0x19
        /*0066*/ 	.short	0x0014


	//----- nvinfo : EIATTR_PARAM_CBANK
	.align		4
        /*0068*/ 	.byte	0x04, 0x0a
        /*006a*/ 	.short	(.L_19 - .L_18)
	.align		4
.L_18:
        /*006c*/ 	.word	index@(.nv.constant0._Z11shift_videoP6uchar4iii)
        /*0070*/ 	.short	0x0380
        /*0072*/ 	.short	0x0014


	//----- nvinfo : EIATTR_SW_WAR
	.align		4
.L_19:
        /*0074*/ 	.byte	0x04, 0x36
        /*0076*/ 	.short	(.L_21 - .L_20)
.L_20:
        /*0078*/ 	.word	0x00000008
.L_21:


//--------------------- .nv.callgraph             --------------------------
	.section	.nv.callgraph,"",@"SHT_CUDA_CALLGRAPH"
	.align	4
	.sectionentsize	8
	.align		4
        /*0000*/ 	.word	0x00000000
	.align		4
        /*0004*/ 	.word	0xffffffff
	.align		4
        /*0008*/ 	.word	0x00000000
	.align		4
        /*000c*/ 	.word	0xfffffffe
	.align		4
        /*0010*/ 	.word	0x00000000
	.align		4
        /*0014*/ 	.word	0xfffffffd
	.align		4
        /*0018*/ 	.word	0x00000000
	.align		4
        /*001c*/ 	.word	0xfffffffc


//--------------------- .text._Z11shift_videoP6uchar4iii --------------------------
	.section	.text._Z11shift_videoP6uchar4iii,"ax",@progbits
	.align	128
        .global         _Z11shift_videoP6uchar4iii
        .type           _Z11shift_videoP6uchar4iii,@function
        .size           _Z11shift_videoP6uchar4iii,(.L_x_1 - _Z11shift_videoP6uchar4iii)
        .other          _Z11shift_videoP6uchar4iii,@"STO_CUDA_ENTRY STV_DEFAULT"
_Z11shift_videoP6uchar4iii:
.text._Z11shift_videoP6uchar4iii:
[----:B------:R-:W-:Y:S01]  /*0000*/  LDC R1, c[0x0][0x37c] ;  /* 0x0000df00ff017b82 */ /* 0x000fe20000000800 */
[----:B------:R-:W0:Y:S07]  /*0010*/  S2R R3, SR_CTAID.X ;  /* 0x0000000000037919 */ /* 0x000e2e0000002500 */
[----:B------:R-:W1:Y:S08]  /*0020*/  S2UR UR4, SR_CTAID.Y ;  /* 0x00000000000479c3 */ /* 0x000e700000002600 */
[----:B------:R-:W1:Y:S02]  /*0030*/  LDC.64 R4, c[0x0][0x388] ;  /* 0x0000e200ff047b82 */ /* 0x000e640000000a00 */
[----:B-1----:R-:W-:-:S04]  /*0040*/  ISETP.LT.U32.AND P0, PT, R5, UR4, PT ;  /* 0x0000000405007c0c */ /* 0x002fc8000bf01070 */
[----:B0-----:R-:W-:-:S13]  /*0050*/  ISETP.GT.U32.OR P0, PT, R3, R4, P0 ;  /* 0x000000040300720c */ /* 0x001fda0000704470 */
[----:B------:R-:W-:Y:S05]  /*0060*/  @P0 EXIT ;  /* 0x000000000000094d */ /* 0x000fea0003800000 */
[----:B------:R-:W0:Y:S01]  /*0070*/  LDC.64 R6, c[0x0][0x380] ;  /* 0x0000e000ff067b82 */ /* 0x000e220000000a00 */
[----:B------:R-:W-:Y:S01]  /*0080*/  IMAD R0, R4, UR4, RZ ;  /* 0x0000000404007c24 */ /* 0x000fe2000f8e02ff */
[----:B------:R-:W1:Y:S03]  /*0090*/  LDCU.64 UR4, c[0x0][0x358] ;  /* 0x00006b00ff0477ac */ /* 0x000e660008000a00 */
[----:B------:R-:W-:Y:S01]  /*00a0*/  IMAD.SHL.U32 R5, R0, 0x2, RZ ;  /* 0x0000000200057824 */ /* 0x000fe200078e00ff */
[----:B------:R-:W-:-:S04]  /*00b0*/  SHF.R.S32.HI R0, RZ, 0x1f, R4 ;  /* 0x0000001fff007819 */ /* 0x000fc80000011404 */
[----:B------:R-:W-:-:S04]  /*00c0*/  IADD3 R8, P0, P1, R5, R4, R3 ;  /* 0x0000000405087210 */ /* 0x000fc8000791e003 */
[----:B------:R-:W-:Y:S02]  /*00d0*/  IADD3.X R9, PT, PT, RZ, R0, RZ, P0, P1 ;  /* 0x00000000ff097210 */ /* 0x000fe400007e24ff */
[----:B0-----:R-:W-:-:S04]  /*00e0*/  LEA R2, P0, R8, R6, 0x2 ;  /* 0x0000000608027211 */ /* 0x001fc800078010ff */
[----:B------:R-:W-:Y:S02]  /*00f0*/  LEA.HI.X R3, R8, R7, R9, 0x2, P0 ;  /* 0x0000000708037211 */ /* 0x000fe400000f1409 */
[----:B------:R-:W0:Y:S03]  /*0100*/  LDC R7, c[0x0][0x390] ;  /* 0x0000e400ff077b82 */ /* 0x000e260000000800 */
[----:B-1----:R-:W0:Y:S01]  /*0110*/  LDG.E.U8 R0, desc[UR4][R2.64] ;  /* 0x0000000402007981 */ /* 0x002e22000c1e1100 */
[----:B------:R-:W-:Y:S02]  /*0120*/  IMAD.MOV R12, RZ, RZ, -R4 ;  /* 0x000000ffff0c7224 */ /* 0x000fe400078e0a04 */
[----:B0-----:R-:W-:-:S05]  /*0130*/  IMAD R0, R0, R7, RZ ;  /* 0x0000000700007224 */ /* 0x001fca00078e02ff */
[----:B------:R-:W-:-:S04]  /*0140*/  SHF.R.S32.HI R7, RZ, 0x1f, R0 ;  /* 0x0000001fff077819 */ /* 0x000fc80000011400 */
[----:B------:R-:W-:-:S04]  /*0150*/  LEA.HI R7, R7, R0, RZ, 0x8 ;  /* 0x0000000007077211 */ /* 0x000fc800078f40ff */
[----:B------:R-:W-:-:S04]  /*0160*/  SHF.R.S32.HI R7, RZ, 0x8, R7 ;  /* 0x00000008ff077819 */ /* 0x000fc80000011407 */
[----:B------:R-:W-:Y:S02]  /*0170*/  SHF.R.S32.HI R0, RZ, 0x1f, R7 ;  /* 0x0000001fff007819 */ /* 0x000fe40000011407 */
[----:B------:R-:W-:Y:S02]  /*0180*/  IADD3 R13, P0, PT, R7, R12, RZ ;  /* 0x0000000c070d7210 */ /* 0x000fe40007f1e0ff */
[----:B------:R-:W0:Y:S02]  /*0190*/  LDC.64 R6, c[0x0][0x380] ;  /* 0x0000e000ff067b82 */ /* 0x000e240000000a00 */
[----:B------:R-:W-:Y:S02]  /*01a0*/  LEA.HI.X.SX32 R12, R12, R0, 0x1, P0 ;  /* 0x000000000c0c7211 */ /* 0x000fe400000f0eff */
[C---:B------:R-:W-:Y:S02]  /*01b0*/  IADD3 R8, P0, PT, R13.reuse, R8, RZ ;  /* 0x000000080d087210 */ /* 0x040fe40007f1e0ff */
[----:B------:R-:W-:-:S02]  /*01c0*/  LEA R11, P2, R13, R2, 0x2 ;  /* 0x000000020d0b7211 */ /* 0x000fc400078410ff */
[-C--:B------:R-:W-:Y:S01]  /*01d0*/  ISETP.GT.U32.AND P3, PT, R8, R5.reuse, PT ;  /* 0x000000050800720c */ /* 0x080fe20003f64070 */
[----:B------:R-:W-:Y:S01]  /*01e0*/  IMAD.X R10, R12, 0x1, R9, P0 ;  /* 0x000000010c0a7824 */ /* 0x000fe200000e0609 */
[----:B------:R-:W-:Y:S02]  /*01f0*/  IADD3 R9, PT, PT, R5, -0x1, R4 ;  /* 0xffffffff05097810 */ /* 0x000fe40007ffe004 */
[-C--:B------:R-:W-:Y:S02]  /*0200*/  ISETP.GE.U32.AND P1, PT, R8, R5.reuse, PT ;  /* 0x000000050800720c */ /* 0x080fe40003f26070 */
[C---:B------:R-:W-:Y:S02]  /*0210*/  ISETP.GT.AND.EX P3, PT, R10.reuse, RZ, PT, P3 ;  /* 0x000000ff0a00720c */ /* 0x040fe40003f64330 */
[----:B------:R-:W-:Y:S02]  /*0220*/  ISETP.GE.AND.EX P1, PT, R10, RZ, PT, P1 ;  /* 0x000000ff0a00720c */ /* 0x000fe40003f26310 */
[----:B------:R-:W-:-:S02]  /*0230*/  SEL R0, R8, R5, P3 ;  /* 0x0000000508007207 */ /* 0x000fc40001800000 */
[----:B------:R-:W-:Y:S02]  /*0240*/  LEA.HI.X R13, R13, R3, R12, 0x2, P2 ;  /* 0x000000030d0d7211 */ /* 0x000fe400010f140c */
[----:B------:R-:W-:Y:S01]  /*0250*/  ISETP.GT.U32.AND P0, PT, R0, R9, PT ;  /* 0x000000090000720c */ /* 0x000fe20003f04070 */
[----:B0-----:R-:W-:Y:S01]  /*0260*/  IMAD.WIDE.U32 R4, R5, 0x4, R6 ;  /* 0x0000000405047825 */ /* 0x001fe200078e0006 */
[----:B------:R-:W-:-:S03]  /*0270*/  SEL R0, R10, RZ, P3 ;  /* 0x000000ff0a007207 */ /* 0x000fc60001800000 */
[----:B------:R-:W-:Y:S01]  /*0280*/  IMAD.WIDE.U32 R6, R9, 0x4, R6 ;  /* 0x0000000409067825 */ /* 0x000fe200078e0006 */
[----:B------:R-:W-:Y:S02]  /*0290*/  ISETP.GT.U32.AND.EX P0, PT, R0, RZ, PT, P0 ;  /* 0x000000ff0000720c */ /* 0x000fe40003f04100 */
[----:B------:R-:W-:Y:S02]  /*02a0*/  SEL R5, R5, R13, !P1 ;  /* 0x0000000d05057207 */ /* 0x000fe40004800000 */
[----:B------:R-:W-:Y:S02]  /*02b0*/  SEL R9, R4, R11, !P1 ;  /* 0x0000000b04097207 */ /* 0x000fe40004800000 */
[----:B------:R-:W-:Y:S02]  /*02c0*/  SEL R5, R7, R5, P0 ;  /* 0x0000000507057207 */ /* 0x000fe40000000000 */
[----:B------:R-:W-:-:S05]  /*02d0*/  SEL R4, R6, R9, P0 ;  /* 0x0000000906047207 */ /* 0x000fca0000000000 */
[----:B------:R-:W2:Y:S04]  /*02e0*/  LDG.E R5, desc[UR4][R4.64] ;  /* 0x0000000404057981 */ /* 0x000ea8000c1e1900 */
[----:B--2---:R-:W-:Y:S01]  /*02f0*/  STG.E desc[UR4][R2.64], R5 ;  /* 0x0000000502007986 */ /* 0x004fe2000c101904 */
[----:B------:R-:W-:Y:S05]  /*0300*/  EXIT ;  /* 0x000000000000794d */ /* 0x000fea0003800000 */
.L_x_0:
[----:B------:R-:W-:-:S00]  /*0310*/  BRA `(.L_x_0) ;  /* 0xfffffffc00fc7947 */ /* 0x000fc0000383ffff */
[----:B------:R-:W-:-:S00]  /*0320*/  NOP ;  /* 0x0000000000007918 */ /* 0x000fc00000000000 */
        /* <DEDUP_REMOVED lines=13> */
.L_x_1:


//--------------------- .nv.shared.reserved.0     --------------------------
	.section	.nv.shared.reserved.0,"aw",@nobits
	.weak		__nv_reservedSMEM_offset_0_alias
	.size		__nv_reservedSMEM_offset_0_alias, 0, 64
	.other		__nv_reservedSMEM_offset_0_alias,@"STO_CUDA_RESERVED_SHARED STV_DEFAULT"
__nv_reservedSMEM_offset_0_alias:
	.zero		0
	.zero		64


//--------------------- .nv.constant0._Z11shift_videoP6uchar4iii --------------------------
	.section	.nv.constant0._Z11shift_videoP6uchar4iii,"a",@progbits
	.sectionflags	@""
	.align	4
.nv.constant0._Z11shift_videoP6uchar4iii:
	.zero		916


//--------------------- SYMBOLS --------------------------

	.type		.nv.reservedSmem.offset0,@object
	.size		.nv.reservedSmem.offset0,0x4
